







.version 6.4
.target sm_30
.address_size 64


.extern .func (.param .b32 func_retval0) vprintf
(
.param .b64 vprintf_param_0,
.param .b64 vprintf_param_1
)
;
.global .align 1 .b8 $str[18] = {10, 116, 104, 101, 97, 114, 100, 32, 105, 100, 32, 37, 100, 32, 37, 100, 10, 0};
.global .align 1 .b8 $str1[4] = {10, 37, 100, 0};

.visible .entry _Z4funcv(

)
{
.local .align 8 .b8 __local_depot0[8];
.reg .b64 %SP;
.reg .b64 %SPL;
.reg .pred %p<3>;
.reg .b32 %r<28>;
.reg .b64 %rd<10>;


mov.u64 %SPL, __local_depot0;
cvta.local.u64 %SP, %SPL;
add.u64 %rd3, %SP, 0;
add.u64 %rd1, %SPL, 0;
add.s64 %rd2, %rd1, 4;
mov.u32 %r26, 0;

BB0_1:
mov.u32 %r27, -64;

BB0_2:
mov.u32 %r7, 0;
st.local.u32 [%rd1], %r7;
st.local.u32 [%rd2], %r26;
mov.u64 %rd4, $str;
cvta.global.u64 %rd5, %rd4;

	{
.reg .b32 temp_param_reg;

	.param .b64 param0;
st.param.b64	[param0+0], %rd5;
.param .b64 param1;
st.param.b64	[param1+0], %rd3;
.param .b32 retval0;
call.uni (retval0), 
vprintf, 
(
param0, 
param1
);
ld.param.b32	%r8, [retval0+0];


	}
	st.local.u32 [%rd1], %r7;
st.local.u32 [%rd2], %r26;

	{
.reg .b32 temp_param_reg;

	.param .b64 param0;
st.param.b64	[param0+0], %rd5;
.param .b64 param1;
st.param.b64	[param1+0], %rd3;
.param .b32 retval0;
call.uni (retval0), 
vprintf, 
(
param0, 
param1
);
ld.param.b32	%r9, [retval0+0];


	}
	st.local.u32 [%rd1], %r7;
st.local.u32 [%rd2], %r26;

	{
.reg .b32 temp_param_reg;

	.param .b64 param0;
st.param.b64	[param0+0], %rd5;
.param .b64 param1;
st.param.b64	[param1+0], %rd3;
.param .b32 retval0;
call.uni (retval0), 
vprintf, 
(
param0, 
param1
);
ld.param.b32	%r10, [retval0+0];


	}
	st.local.u32 [%rd1], %r7;
st.local.u32 [%rd2], %r26;

	{
.reg .b32 temp_param_reg;

	.param .b64 param0;
st.param.b64	[param0+0], %rd5;
.param .b64 param1;
st.param.b64	[param1+0], %rd3;
.param .b32 retval0;
call.uni (retval0), 
vprintf, 
(
param0, 
param1
);
ld.param.b32	%r11, [retval0+0];


	}
	st.local.u32 [%rd1], %r7;
st.local.u32 [%rd2], %r26;

	{
.reg .b32 temp_param_reg;

	.param .b64 param0;
st.param.b64	[param0+0], %rd5;
.param .b64 param1;
st.param.b64	[param1+0], %rd3;
.param .b32 retval0;
call.uni (retval0), 
vprintf, 
(
param0, 
param1
);
ld.param.b32	%r12, [retval0+0];


	}
	st.local.u32 [%rd1], %r7;
st.local.u32 [%rd2], %r26;

	{
.reg .b32 temp_param_reg;

	.param .b64 param0;
st.param.b64	[param0+0], %rd5;
.param .b64 param1;
st.param.b64	[param1+0], %rd3;
.param .b32 retval0;
call.uni (retval0), 
vprintf, 
(
param0, 
param1
);
ld.param.b32	%r13, [retval0+0];


	}
	st.local.u32 [%rd1], %r7;
st.local.u32 [%rd2], %r26;

	{
.reg .b32 temp_param_reg;

	.param .b64 param0;
st.param.b64	[param0+0], %rd5;
.param .b64 param1;
st.param.b64	[param1+0], %rd3;
.param .b32 retval0;
call.uni (retval0), 
vprintf, 
(
param0, 
param1
);
ld.param.b32	%r14, [retval0+0];


	}
	st.local.u32 [%rd1], %r7;
st.local.u32 [%rd2], %r26;

	{
.reg .b32 temp_param_reg;

	.param .b64 param0;
st.param.b64	[param0+0], %rd5;
.param .b64 param1;
st.param.b64	[param1+0], %rd3;
.param .b32 retval0;
call.uni (retval0), 
vprintf, 
(
param0, 
param1
);
ld.param.b32	%r15, [retval0+0];


	}
	st.local.u32 [%rd1], %r7;
st.local.u32 [%rd2], %r26;

	{
.reg .b32 temp_param_reg;

	.param .b64 param0;
st.param.b64	[param0+0], %rd5;
.param .b64 param1;
st.param.b64	[param1+0], %rd3;
.param .b32 retval0;
call.uni (retval0), 
vprintf, 
(
param0, 
param1
);
ld.param.b32	%r16, [retval0+0];


	}
	st.local.u32 [%rd1], %r7;
st.local.u32 [%rd2], %r26;

	{
.reg .b32 temp_param_reg;

	.param .b64 param0;
st.param.b64	[param0+0], %rd5;
.param .b64 param1;
st.param.b64	[param1+0], %rd3;
.param .b32 retval0;
call.uni (retval0), 
vprintf, 
(
param0, 
param1
);
ld.param.b32	%r17, [retval0+0];


	}
	st.local.u32 [%rd1], %r7;
st.local.u32 [%rd2], %r26;

	{
.reg .b32 temp_param_reg;

	.param .b64 param0;
st.param.b64	[param0+0], %rd5;
.param .b64 param1;
st.param.b64	[param1+0], %rd3;
.param .b32 retval0;
call.uni (retval0), 
vprintf, 
(
param0, 
param1
);
ld.param.b32	%r18, [retval0+0];


	}
	st.local.u32 [%rd1], %r7;
st.local.u32 [%rd2], %r26;

	{
.reg .b32 temp_param_reg;

	.param .b64 param0;
st.param.b64	[param0+0], %rd5;
.param .b64 param1;
st.param.b64	[param1+0], %rd3;
.param .b32 retval0;
call.uni (retval0), 
vprintf, 
(
param0, 
param1
);
ld.param.b32	%r19, [retval0+0];


	}
	st.local.u32 [%rd1], %r7;
st.local.u32 [%rd2], %r26;

	{
.reg .b32 temp_param_reg;

	.param .b64 param0;
st.param.b64	[param0+0], %rd5;
.param .b64 param1;
st.param.b64	[param1+0], %rd3;
.param .b32 retval0;
call.uni (retval0), 
vprintf, 
(
param0, 
param1
);
ld.param.b32	%r20, [retval0+0];


	}
	st.local.u32 [%rd1], %r7;
st.local.u32 [%rd2], %r26;

	{
.reg .b32 temp_param_reg;

	.param .b64 param0;
st.param.b64	[param0+0], %rd5;
.param .b64 param1;
st.param.b64	[param1+0], %rd3;
.param .b32 retval0;
call.uni (retval0), 
vprintf, 
(
param0, 
param1
);
ld.param.b32	%r21, [retval0+0];


	}
	st.local.u32 [%rd1], %r7;
st.local.u32 [%rd2], %r26;

	{
.reg .b32 temp_param_reg;

	.param .b64 param0;
st.param.b64	[param0+0], %rd5;
.param .b64 param1;
st.param.b64	[param1+0], %rd3;
.param .b32 retval0;
call.uni (retval0), 
vprintf, 
(
param0, 
param1
);
ld.param.b32	%r22, [retval0+0];


	}
	st.local.u32 [%rd1], %r7;
st.local.u32 [%rd2], %r26;

	{
.reg .b32 temp_param_reg;

	.param .b64 param0;
st.param.b64	[param0+0], %rd5;
.param .b64 param1;
st.param.b64	[param1+0], %rd3;
.param .b32 retval0;
call.uni (retval0), 
vprintf, 
(
param0, 
param1
);
ld.param.b32	%r23, [retval0+0];


	}
	add.s32 %r27, %r27, 16;
setp.ne.s32	%p1, %r27, 0;
@%p1 bra BB0_2;

add.s32 %r26, %r26, 1;
setp.lt.s32	%p2, %r26, 1204;
@%p2 bra BB0_1;

st.local.u32 [%rd1], %r7;
mov.u64 %rd7, $str1;
cvta.global.u64 %rd8, %rd7;

	{
.reg .b32 temp_param_reg;

	.param .b64 param0;
st.param.b64	[param0+0], %rd8;
.param .b64 param1;
st.param.b64	[param1+0], %rd3;
.param .b32 retval0;
call.uni (retval0), 
vprintf, 
(
param0, 
param1
);
ld.param.b32	%r25, [retval0+0];


	}
	ret;
}




// ===== COMPILED SASS (sm_100) =====

	.target	sm_100

	.elftype	@"ET_EXEC"


//--------------------- .note.nv.tkinfo           --------------------------
	.section	.note.nv.tkinfo,"",@"SHT_NOTE"
	.sectionflags	@"SHF_NOTE_NV_TKINFO"
	.tkinfo
        /*0018*/ 	.word	0x00000002
        /*0030*/ 	.string	""
        /*0030*/ 	.string	"ptxas"
        /*0030*/ 	.string	"Cuda compilation tools, release 13.0, V13.0.88"
        /*0030*/ 	.string	"Build cuda_13.0.r13.0/compiler.36424714_0"
        /*0030*/ 	.string	"-arch sm_100 "



//--------------------- .note.nv.cuinfo           --------------------------
	.section	.note.nv.cuinfo,"",@"SHT_NOTE"
	.sectionflags	@"SHF_NOTE_NV_CUINFO"
        /*0018*/ 	.short	0x0002
        /*001a*/ 	.short	0x001e
        /*001c*/ 	.short	0x0082
	.zero		2


//--------------------- .nv.info                  --------------------------
	.section	.nv.info,"",@"SHT_CUDA_INFO"
	.align	4


	//----- nvinfo : EIATTR_REGCOUNT
	.align		4
        /*0000*/ 	.byte	0x04, 0x2f
        /*0002*/ 	.short	(.L_3 - .L_2)
	.align		4
.L_2:
        /*0004*/ 	.word	index@(_Z4funcv)
        /*0008*/ 	.word	0x00000018


	//----- nvinfo : EIATTR_FRAME_SIZE
	.align		4
.L_3:
        /*000c*/ 	.byte	0x04, 0x11
        /*000e*/ 	.short	(.L_5 - .L_4)
	.align		4
.L_4:
        /*0010*/ 	.word	index@(_Z4funcv)
        /*0014*/ 	.word	0x00000008


	//----- nvinfo : EIATTR_MIN_STACK_SIZE
	.align		4
.L_5:
        /*0018*/ 	.byte	0x04, 0x12
        /*001a*/ 	.short	(.L_7 - .L_6)
	.align		4
.L_6:
        /*001c*/ 	.word	index@(_Z4funcv)
        /*0020*/ 	.word	0x00000008
.L_7:


//--------------------- .nv.compat                --------------------------
	.section	.nv.compat,"",@"SHT_CUDA_COMPAT_INFO"
	.align	4
        /*0000*/ 	.byte	0x02, 0x09, 0x00, 0x00, 0x02, 0x02, 0x01, 0x00, 0x02, 0x05, 0x05, 0x00, 0x03, 0x07, 0x01, 0x01
        /*0010*/ 	.byte	0x02, 0x03, 0x00, 0x00, 0x02, 0x06, 0x01, 0x00, 0x04, 0x0b, 0x08, 0x00, 0x09, 0x00, 0x00, 0x00
        /*0020*/ 	.byte	0x00, 0x00, 0x00, 0x00


//--------------------- .nv.info._Z4funcv         --------------------------
	.section	.nv.info._Z4funcv,"",@"SHT_CUDA_INFO"
	.sectionflags	@""
	.align	4


	//----- nvinfo : EIATTR_CUDA_API_VERSION
	.align		4
        /*0000*/ 	.byte	0x04, 0x37
        /*0002*/ 	.short	(.L_9 - .L_8)
.L_8:
        /*0004*/ 	.word	0x00000082


	//----- nvinfo : EIATTR_SPARSE_MMA_MASK
	.align		4
.L_9:
        /*0008*/ 	.byte	0x03, 0x50
        /*000a*/ 	.short	0x0000


	//----- nvinfo : EIATTR_MAXREG_COUNT
	.align		4
        /*000c*/ 	.byte	0x03, 0x1b
        /*000e*/ 	.short	0x00ff


	//----- nvinfo : EIATTR_EXTERNS
	.align		4
        /*0010*/ 	.byte	0x04, 0x0f
        /*0012*/ 	.short	(.L_11 - .L_10)


	//   ....[0]....
	.align		4
.L_10:
        /*0014*/ 	.word	index@(vprintf)


	//----- nvinfo : EIATTR_MERCURY_ISA_VERSION
	.align		4
.L_11:
        /*0018*/ 	.byte	0x03, 0x5f
        /*001a*/ 	.short	0x0101


	//----- nvinfo : EIATTR_VRC_CTA_INIT_COUNT
	.align		4
        /*001c*/ 	.byte	0x02, 0x4a
	.zero		1
	.zero		1


	//----- nvinfo : EIATTR_SYSCALL_OFFSETS
	.align		4
        /*0020*/ 	.byte	0x04, 0x46
        /*0022*/ 	.short	(.L_13 - .L_12)


	//   ....[0]....
.L_12:
        /*0024*/ 	.word	0x00000150


	//   ....[1]....
        /*0028*/ 	.word	0x000001f0


	//   ....[2]....
        /*002c*/ 	.word	0x00000290


	//   ....[3]....
        /*0030*/ 	.word	0x00000330


	//   ....[4]....
        /*0034*/ 	.word	0x000003d0


	//   ....[5]....
        /*0038*/ 	.word	0x00000470


	//   ....[6]....
        /*003c*/ 	.word	0x00000510


	//   ....[7]....
        /*0040*/ 	.word	0x000005b0


	//   ....[8]....
        /*0044*/ 	.word	0x00000650


	//   ....[9]....
        /*0048*/ 	.word	0x000006f0


	//   ....[10]....
        /*004c*/ 	.word	0x00000790


	//   ....[11]....
        /*0050*/ 	.word	0x00000830


	//   ....[12]....
        /*0054*/ 	.word	0x000008d0


	//   ....[13]....
        /*0058*/ 	.word	0x00000970


	//   ....[14]....
        /*005c*/ 	.word	0x00000a10


	//   ....[15]....
        /*0060*/ 	.word	0x00000ab0


	//   ....[16]....
        /*0064*/ 	.word	0x00000b90


	//----- nvinfo : EIATTR_EXIT_INSTR_OFFSETS
	.align		4
.L_13:
        /*0068*/ 	.byte	0x04, 0x1c
        /*006a*/ 	.short	(.L_15 - .L_14)


	//   ....[0]....
.L_14:
        /*006c*/ 	.word	0x00000ba0


	//----- nvinfo : EIATTR_SW_WAR
	.align		4
.L_15:
        /*0070*/ 	.byte	0x04, 0x36
        /*0072*/ 	.short	(.L_17 - .L_16)
.L_16:
        /*0074*/ 	.word	0x00000008
.L_17:


//--------------------- .nv.callgraph             --------------------------
	.section	.nv.callgraph,"",@"SHT_CUDA_CALLGRAPH"
	.align	4
	.sectionentsize	8
	.align		4
        /*0000*/ 	.word	0x00000000
	.align		4
        /*0004*/ 	.word	0xffffffff
	.align		4
        /*0008*/ 	.word	index@(_Z4funcv)
	.align		4
        /*000c*/ 	.word	index@(vprintf)
	.align		4
        /*0010*/ 	.word	0x00000000
	.align		4
        /*0014*/ 	.word	0xfffffffe
	.align		4
        /*0018*/ 	.word	0x00000000
	.align		4
        /*001c*/ 	.word	0xfffffffd
	.align		4
        /*0020*/ 	.word	0x00000000
	.align		4
        /*0024*/ 	.word	0xfffffffc


//--------------------- .nv.constant4             --------------------------
	.section	.nv.constant4,"a",@progbits
	.align	8
	.align		8
.nv.constant4:
        /*0000*/ 	.dword	vprintf
	.align		8
        /*0008*/ 	.dword	$str
	.align		8
        /*0010*/ 	.dword	$str1


//--------------------- .text._Z4funcv            --------------------------
	.section	.text._Z4funcv,"ax",@progbits
	.align	128
        .global         _Z4funcv
        .type           _Z4funcv,@function
        .size           _Z4funcv,(.L_x_20 - _Z4funcv)
        .other          _Z4funcv,@"STO_CUDA_ENTRY STV_DEFAULT"
_Z4funcv:
.text._Z4funcv:
[----:B------:R-:W0:Y:S01]  /*0000*/  LDC R1, c[0x0][0x37c] ;  /* 0x0000df00ff017b82 */ /* 0x000e220000000800 */
[----:B------:R-:W1:Y:S01]  /*0010*/  LDCU UR4, c[0x0][0x2f8] ;  /* 0x00005f00ff0477ac */ /* 0x000e620008000800 */
[----:B0-----:R-:W-:Y:S02]  /*0020*/  VIADD R1, R1, 0xfffffff8 ;  /* 0xfffffff801017836 */ /* 0x001fe40000000000 */
[----:B------:R-:W-:Y:S01]  /*0030*/  IMAD.MOV.U32 R17, RZ, RZ, RZ ;  /* 0x000000ffff117224 */ /* 0x000fe200078e00ff */
[----:B------:R-:W0:Y:S02]  /*0040*/  LDCU UR5, c[0x0][0x2fc] ;  /* 0x00005f80ff0577ac */ /* 0x000e240008000800 */
[----:B-1----:R-:W-:-:S04]  /*0050*/  IADD3 R19, P0, PT, R1, UR4, RZ ;  /* 0x0000000401137c10 */ /* 0x002fc8000ff1e0ff */
[----:B0-----:R-:W-:-:S09]  /*0060*/  IADD3.X R18, PT, PT, RZ, UR5, RZ, P0, !PT ;  /* 0x00000005ff127c10 */ /* 0x001fd200087fe4ff */
.L_x_17:
[----:B------:R-:W-:-:S05]  /*0070*/  UMOV UR36, 0xffffffc0 ;  /* 0xffffffc000247882 */ /* 0x000fca0000000000 */
.L_x_16:
[----:B------:R-:W-:Y:S01]  /*0080*/  IMAD.MOV.U32 R16, RZ, RZ, RZ ;  /* 0x000000ffff107224 */ /* 0x000fe200078e00ff */
[----:B------:R-:W-:Y:S01]  /*0090*/  MOV R2, 0x0 ;  /* 0x0000000000027802 */ /* 0x000fe20000000f00 */
[----:B------:R-:W0:Y:S01]  /*00a0*/  LDCU.64 UR4, c[0x4][0x8] ;  /* 0x01000100ff0477ac */ /* 0x000e220008000a00 */
[----:B------:R-:W-:Y:S02]  /*00b0*/  IMAD.MOV.U32 R6, RZ, RZ, R19 ;  /* 0x000000ffff067224 */ /* 0x000fe400078e0013 */
[----:B------:R1:W-:Y:S01]  /*00c0*/  STL.64 [R1], R16 ;  /* 0x0000001001007387 */ /* 0x0003e20000100a00 */
[----:B------:R1:W2:Y:S01]  /*00d0*/  LDC.64 R8, c[0x4][R2] ;  /* 0x0100000002087b82 */ /* 0x0002a20000000a00 */
[----:B------:R-:W-:Y:S01]  /*00e0*/  UIADD3 UR36, UPT, UPT, UR36, 0x10, URZ ;  /* 0x0000001024247890 */ /* 0x000fe2000fffe0ff */
[----:B------:R-:W-:-:S03]  /*00f0*/  IMAD.MOV.U32 R7, RZ, RZ, R18 ;  /* 0x000000ffff077224 */ /* 0x000fc600078e0012 */
[----:B------:R-:W-:-:S04]  /*0100*/  UISETP.NE.AND UP0, UPT, UR36, URZ, UPT ;  /* 0x000000ff2400728c */ /* 0x000fc8000bf05270 */
[----:B------:R-:W-:Y:S01]  /*0110*/  UP2UR UR37, UPR, URZ, 0x1 ;  /* 0x00000001ff257883 */ /* 0x000fe20008000000 */
[----:B0-----:R-:W-:Y:S01]  /*0120*/  IMAD.U32 R4, RZ, RZ, UR4 ;  /* 0x00000004ff047e24 */ /* 0x001fe2000f8e00ff */
[----:B-1----:R-:W-:-:S10]  /*0130*/  MOV R5, UR5 ;  /* 0x0000000500057c02 */ /* 0x002fd40008000f00 */
[----:B------:R-:W-:-:S07]  /*0140*/  LEPC R20, `(.L_x_0) ;  /* 0x000000001014794e */ /* 0x000fce0000000000 */
[----:B--2---:R-:W-:Y:S05]  /*0150*/  CALL.ABS.NOINC R8 ;  /* 0x0000000008007343 */ /* 0x004fea0003c00000 */
.L_x_0:
[----:B------:R-:W-:Y:S01]  /*0160*/  HFMA2 R16, -RZ, RZ, 0, 0 ;  /* 0x00000000ff107431 */ /* 0x000fe200000001ff */
[----:B------:R0:W1:Y:S01]  /*0170*/  LDC.64 R8, c[0x4][R2] ;  /* 0x0100000002087b82 */ /* 0x0000620000000a00 */
[----:B------:R-:W2:Y:S01]  /*0180*/  LDCU.64 UR4, c[0x4][0x8] ;  /* 0x01000100ff0477ac */ /* 0x000ea20008000a00 */
[----:B------:R-:W-:Y:S01]  /*0190*/  MOV R6, R19 ;  /* 0x0000001300067202 */ /* 0x000fe20000000f00 */
[----:B------:R-:W-:Y:S01]  /*01a0*/  IMAD.MOV.U32 R7, RZ, RZ, R18 ;  /* 0x000000ffff077224 */ /* 0x000fe200078e0012 */
[----:B------:R0:W-:Y:S01]  /*01b0*/  STL.64 [R1], R16 ;  /* 0x0000001001007387 */ /* 0x0001e20000100a00 */
[----:B--2---:R-:W-:Y:S02]  /*01c0*/  IMAD.U32 R4, RZ, RZ, UR4 ;  /* 0x00000004ff047e24 */ /* 0x004fe4000f8e00ff */
[----:B0-----:R-:W-:-:S07]  /*01d0*/  IMAD.U32 R5, RZ, RZ, UR5 ;  /* 0x00000005ff057e24 */ /* 0x001fce000f8e00ff */
[----:B------:R-:W-:-:S07]  /*01e0*/  LEPC R20, `(.L_x_1) ;  /* 0x000000001014794e */ /* 0x000fce0000000000 */
[----:B-1----:R-:W-:Y:S05]  /*01f0*/  CALL.ABS.NOINC R8 ;  /* 0x0000000008007343 */ /* 0x002fea0003c00000 */
.L_x_1:
[----:B------:R-:W-:Y:S01]  /*0200*/  IMAD.MOV.U32 R16, RZ, RZ, RZ ;  /* 0x000000ffff107224 */ /* 0x000fe200078e00ff */
[----:B------:R0:W1:Y:S01]  /*0210*/  LDC.64 R8, c[0x4][R2] ;  /* 0x0100000002087b82 */ /* 0x0000620000000a00 */
[----:B------:R-:W2:Y:S01]  /*0220*/  LDCU.64 UR4, c[0x4][0x8] ;  /* 0x01000100ff0477ac */ /* 0x000ea20008000a00 */
[----:B------:R-:W-:Y:S01]  /*0230*/  IMAD.MOV.U32 R6, RZ, RZ, R19 ;  /* 0x000000ffff067224 */ /* 0x000fe200078e0013 */
[----:B------:R-:W-:Y:S01]  /*0240*/  MOV R7, R18 ;  /* 0x0000001200077202 */ /* 0x000fe20000000f00 */
[----:B------:R0:W-:Y:S01]  /*0250*/  STL.64 [R1], R16 ;  /* 0x0000001001007387 */ /* 0x0001e20000100a00 */
[----:B--2---:R-:W-:Y:S01]  /*0260*/  MOV R4, UR4 ;  /* 0x0000000400047c02 */ /* 0x004fe20008000f00 */
[----:B0-----:R-:W-:-:S07]  /*0270*/  IMAD.U32 R5, RZ, RZ, UR5 ;  /* 0x00000005ff057e24 */ /* 0x001fce000f8e00ff */
[----:B------:R-:W-:-:S07]  /*0280*/  LEPC R20, `(.L_x_2) ;  /* 0x000000001014794e */ /* 0x000fce0000000000 */
[----:B-1----:R-:W-:Y:S05]  /*0290*/  CALL.ABS.NOINC R8 ;  /* 0x0000000008007343 */ /* 0x002fea0003c00000 */
.L_x_2:
[----:B------:R-:W-:Y:S01]  /*02a0*/  IMAD.MOV.U32 R16, RZ, RZ, RZ ;  /* 0x000000ffff107224 */ /* 0x000fe200078e00ff */
[----:B------:R0:W1:Y:S01]  /*02b0*/  LDC.64 R8, c[0x4][R2] ;  /* 0x0100000002087b82 */ /* 0x0000620000000a00 */
[----:B------:R-:W2:Y:S01]  /*02c0*/  LDCU.64 UR4, c[0x4][0x8] ;  /* 0x01000100ff0477ac */ /* 0x000ea20008000a00 */
[----:B------:R-:W-:Y:S02]  /*02d0*/  IMAD.MOV.U32 R6, RZ, RZ, R19 ;  /* 0x000000ffff067224 */ /* 0x000fe400078e0013 */
[----:B------:R0:W-:Y:S01]  /*02e0*/  STL.64 [R1], R16 ;  /* 0x0000001001007387 */ /* 0x0001e20000100a00 */
[----:B------:R-:W-:Y:S02]  /*02f0*/  IMAD.MOV.U32 R7, RZ, RZ, R18 ;  /* 0x000000ffff077224 */ /* 0x000fe400078e0012 */
[----:B--2---:R-:W-:Y:S01]  /*0300*/  IMAD.U32 R4, RZ, RZ, UR4 ;  /* 0x00000004ff047e24 */ /* 0x004fe2000f8e00ff */
[----:B0-----:R-:W-:-:S07]  /*0310*/  MOV R5, UR5 ;  /* 0x0000000500057c02 */ /* 0x001fce0008000f00 */
[----:B------:R-:W-:-:S07]  /*0320*/  LEPC R20, `(.L_x_3) ;  /* 0x000000001014794e */ /* 0x000fce0000000000 */
[----:B-1----:R-:W-:Y:S05]  /*0330*/  CALL.ABS.NOINC R8 ;  /* 0x0000000008007343 */ /* 0x002fea0003c00000 */
.L_x_3:
        /* <DEDUP_REMOVED lines=10> */
.L_x_4:
        /* <DEDUP_REMOVED lines=10> */
.L_x_5:
        /* <DEDUP_REMOVED lines=10> */
.L_x_6:
        /* <DEDUP_REMOVED lines=10> */
.L_x_7:
        /* <DEDUP_REMOVED lines=10> */
.L_x_8:
        /* <DEDUP_REMOVED lines=10> */
.L_x_9:
[----:B------:R-:W-:Y:S01]  /*0700*/  HFMA2 R16, -RZ, RZ, 0, 0 ;  /* 0x00000000ff107431 */ /* 0x000fe200000001ff */
[----:B------:R0:W1:Y:S01]  /*0710*/  LDC.64 R8, c[0x4][R2] ;  /* 0x0100000002087b82 */ /* 0x0000620000000a00 */
[----:B------:R-:W2:Y:S01]  /*0720*/  LDCU.64 UR4, c[0x4][0x8] ;  /* 0x01000100ff0477ac */ /* 0x000ea20008000a00 */
[----:B------:R-:W-:Y:S01]  /*0730*/  IMAD.MOV.U32 R6, RZ, RZ, R19 ;  /* 0x000000ffff067224 */ /* 0x000fe200078e0013 */
[----:B------:R-:W-:Y:S01]  /*0740*/  MOV R7, R18 ;  /* 0x0000001200077202 */ /* 0x000fe20000000f00 */
[----:B------:R0:W-:Y:S01]  /*0750*/  STL.64 [R1], R16 ;  /* 0x0000001001007387 */ /* 0x0001e20000100a00 */
[----:B--2---:R-:W-:Y:S01]  /*0760*/  IMAD.U32 R4, RZ, RZ, UR4 ;  /* 0x00000004ff047e24 */ /* 0x004fe2000f8e00ff */
[----:B0-----:R-:W-:-:S07]  /*0770*/  MOV R5, UR5 ;  /* 0x0000000500057c02 */ /* 0x001fce0008000f00 */
[----:B------:R-:W-:-:S07]  /*0780*/  LEPC R20, `(.L_x_10) ;  /* 0x000000001014794e */ /* 0x000fce0000000000 */
[----:B-1----:R-:W-:Y:S05]  /*0790*/  CALL.ABS.NOINC R8 ;  /* 0x0000000008007343 */ /* 0x002fea0003c00000 */
.L_x_10:
[----:B------:R-:W-:Y:S01]  /*07a0*/  IMAD.MOV.U32 R16, RZ, RZ, RZ ;  /* 0x000000ffff107224 */ /* 0x000fe200078e00ff */
[----:B------:R0:W1:Y:S01]  /*07b0*/  LDC.64 R8, c[0x4][R2] ;  /* 0x0100000002087b82 */ /* 0x0000620000000a00 */
[----:B------:R-:W2:Y:S01]  /*07c0*/  LDCU.64 UR4, c[0x4][0x8] ;  /* 0x01000100ff0477ac */ /* 0x000ea20008000a00 */
[----:B------:R-:W-:Y:S01]  /*07d0*/  MOV R6, R19 ;  /* 0x0000001300067202 */ /* 0x000fe20000000f00 */
[----:B------:R-:W-:Y:S01]  /*07e0*/  IMAD.MOV.U32 R7, RZ, RZ, R18 ;  /* 0x000000ffff077224 */ /* 0x000fe200078e0012 */
[----:B------:R0:W-:Y:S01]  /*07f0*/  STL.64 [R1], R16 ;  /* 0x0000001001007387 */ /* 0x0001e20000100a00 */
[----:B--2---:R-:W-:Y:S01]  /*0800*/  MOV R4, UR4 ;  /* 0x0000000400047c02 */ /* 0x004fe20008000f00 */
[----:B0-----:R-:W-:-:S07]  /*0810*/  IMAD.U32 R5, RZ, RZ, UR5 ;  /* 0x00000005ff057e24 */ /* 0x001fce000f8e00ff */
[----:B------:R-:W-:-:S07]  /*0820*/  LEPC R20, `(.L_x_11) ;  /* 0x000000001014794e */ /* 0x000fce0000000000 */
[----:B-1----:R-:W-:Y:S05]  /*0830*/  CALL.ABS.NOINC R8 ;  /* 0x0000000008007343 */ /* 0x002fea0003c00000 */
.L_x_11:
        /* <DEDUP_REMOVED lines=10> */
.L_x_12:
        /* <DEDUP_REMOVED lines=10> */
.L_x_13:
        /* <DEDUP_REMOVED lines=10> */
.L_x_14:
        /* <DEDUP_REMOVED lines=10> */
.L_x_15:
[----:B------:R-:W-:-:S09]  /*0ac0*/  UISETP.NE.AND UP0, UPT, UR37, URZ, UPT ;  /* 0x000000ff2500728c */ /* 0x000fd2000bf05270 */
[----:B------:R-:W-:Y:S05]  /*0ad0*/  BRA.U UP0, `(.L_x_16) ;  /* 0xfffffff500687547 */ /* 0x000fea000b83ffff */
[----:B------:R-:W-:-:S04]  /*0ae0*/  IADD3 R17, PT, PT, R17, 0x1, RZ ;  /* 0x0000000111117810 */ /* 0x000fc80007ffe0ff */
[----:B------:R-:W-:-:S13]  /*0af0*/  ISETP.GE.AND P0, PT, R17, 0x4b4, PT ;  /* 0x000004b41100780c */ /* 0x000fda0003f06270 */
[----:B------:R-:W-:Y:S05]  /*0b00*/  @!P0 BRA `(.L_x_17) ;  /* 0xfffffff400588947 */ /* 0x000fea000383ffff */
[----:B------:R0:W-:Y:S01]  /*0b10*/  STL [R1], RZ ;  /* 0x000000ff01007387 */ /* 0x0001e20000100800 */
[----:B------:R-:W1:Y:S01]  /*0b20*/  LDC.64 R2, c[0x4][R2] ;  /* 0x0100000002027b82 */ /* 0x000e620000000a00 */
[----:B------:R-:W2:Y:S01]  /*0b30*/  LDCU.64 UR4, c[0x4][0x10] ;  /* 0x01000200ff0477ac */ /* 0x000ea20008000a00 */
[----:B------:R-:W-:Y:S01]  /*0b40*/  IMAD.MOV.U32 R6, RZ, RZ, R19 ;  /* 0x000000ffff067224 */ /* 0x000fe200078e0013 */
[----:B------:R-:W-:Y:S01]  /*0b50*/  MOV R7, R18 ;  /* 0x0000001200077202 */ /* 0x000fe20000000f00 */
[----:B--2---:R-:W-:Y:S01]  /*0b60*/  IMAD.U32 R4, RZ, RZ, UR4 ;  /* 0x00000004ff047e24 */ /* 0x004fe2000f8e00ff */
[----:B0-----:R-:W-:-:S07]  /*0b70*/  MOV R5, UR5 ;  /* 0x0000000500057c02 */ /* 0x001fce0008000f00 */
[----:B------:R-:W-:-:S07]  /*0b80*/  LEPC R20, `(.L_x_18) ;  /* 0x000000001014794e */ /* 0x000fce0000000000 */
[----:B-1----:R-:W-:Y:S05]  /*0b90*/  CALL.ABS.NOINC R2 ;  /* 0x0000000002007343 */ /* 0x002fea0003c00000 */
.L_x_18:
[----:B------:R-:W-:Y:S05]  /*0ba0*/  EXIT ;  /* 0x000000000000794d */ /* 0x000fea0003800000 */
.L_x_19:
[----:B------:R-:W-:-:S00]  /*0bb0*/  BRA `(.L_x_19) ;  /* 0xfffffffc00fc7947 */ /* 0x000fc0000383ffff */
[----:B------:R-:W-:-:S00]  /*0bc0*/  NOP ;  /* 0x0000000000007918 */ /* 0x000fc00000000000 */
        /* <DEDUP_REMOVED lines=11> */
.L_x_20:


//--------------------- .nv.global.init           --------------------------
	.section	.nv.global.init,"aw",@progbits
.nv.global.init:
	.type		$str1,@object
	.size		$str1,($str - $str1)
$str1:
        /*0000*/ 	.byte	0x0a, 0x25, 0x64, 0x00
	.type		$str,@object
	.size		$str,(.L_0 - $str)
$str:
        /*0004*/ 	.byte	0x0a, 0x74, 0x68, 0x65, 0x61, 0x72, 0x64, 0x20, 0x69, 0x64, 0x20, 0x25, 0x64, 0x20, 0x25, 0x64
        /*0014*/ 	.byte	0x0a, 0x00
.L_0:


//--------------------- .nv.shared.reserved.0     --------------------------
	.section	.nv.shared.reserved.0,"aw",@nobits
	.weak		__nv_reservedSMEM_offset_0_alias
	.size		__nv_reservedSMEM_offset_0_alias, 0, 64
	.other		__nv_reservedSMEM_offset_0_alias,@"STO_CUDA_RESERVED_SHARED STV_DEFAULT"
__nv_reservedSMEM_offset_0_alias:
	.zero		0
	.zero		64


//--------------------- .nv.constant0._Z4funcv    --------------------------
	.section	.nv.constant0._Z4funcv,"a",@progbits
	.sectionflags	@""
	.align	4
.nv.constant0._Z4funcv:
	.zero		896


//--------------------- SYMBOLS --------------------------

	.type		.nv.reservedSmem.offset0,@object
	.size		.nv.reservedSmem.offset0,0x4
	.type		vprintf,@function
